	.headerflags	@"EF_CUDA_TEXMODE_UNIFIED EF_CUDA_64BIT_ADDRESS EF_CUDA_ACCELERATORS EF_CUDA_SM90 EF_CUDA_VIRTUAL_SM(EF_CUDA_SM90)"
	.elftype	@"ET_EXEC"


//--------------------- .nv.info                  --------------------------
	.section	.nv.info,"",@"SHT_CUDA_INFO"
	.align	4


	//----- nvinfo : EIATTR_REGCOUNT
	.align		4
        /*0000*/ 	.byte	0x04, 0x2f
        /*0002*/ 	.short	(.L_2 - .L_1)
	.align		4
.L_1:
        /*0004*/ 	.word	index@(triton_poi_fused_native_group_norm_relu_10)
        /*0008*/ 	.word	0x00000012


	//----- nvinfo : EIATTR_MIN_STACK_SIZE
	.align		4
.L_2:
        /*000c*/ 	.byte	0x04, 0x12
        /*000e*/ 	.short	(.L_4 - .L_3)
	.align		4
.L_3:
        /*0010*/ 	.word	index@(triton_poi_fused_native_group_norm_relu_10)
        /*0014*/ 	.word	0x00000000


	//----- nvinfo : EIATTR_FRAME_SIZE
	.align		4
.L_4:
        /*0018*/ 	.byte	0x04, 0x11
        /*001a*/ 	.short	(.L_6 - .L_5)
	.align		4
.L_5:
        /*001c*/ 	.word	index@(triton_poi_fused_native_group_norm_relu_10)
        /*0020*/ 	.word	0x00000000


	//----- nvinfo : EIATTR_MIN_STACK_SIZE
	.align		4
.L_6:
        /*0024*/ 	.byte	0x04, 0x12
        /*0026*/ 	.short	(.L_8 - .L_7)
	.align		4
.L_7:
        /*0028*/ 	.word	index@(triton_poi_fused_native_group_norm_relu_10)
        /*002c*/ 	.word	0x00000000
.L_8:


//--------------------- .nv.info.triton_poi_fused_native_group_norm_relu_10 --------------------------
	.section	.nv.info.triton_poi_fused_native_group_norm_relu_10,"",@"SHT_CUDA_INFO"
	.sectionflags	@""
	.align	4


	//----- nvinfo : EIATTR_CUDA_API_VERSION
	.align		4
        /*0000*/ 	.byte	0x04, 0x37
        /*0002*/ 	.short	(.L_10 - .L_9)
.L_9:
        /*0004*/ 	.word	0x0000007c


	//----- nvinfo : EIATTR_KPARAM_INFO
	.align		4
.L_10:
        /*0008*/ 	.byte	0x04, 0x17
        /*000a*/ 	.short	(.L_12 - .L_11)
.L_11:
        /*000c*/ 	.word	0x00000000
        /*0010*/ 	.short	0x0006
        /*0012*/ 	.short	0x0030
        /*0014*/ 	.byte	0x00, 0xf0, 0x11, 0x00


	//----- nvinfo : EIATTR_KPARAM_INFO
	.align		4
.L_12:
        /*0018*/ 	.byte	0x04, 0x17
        /*001a*/ 	.short	(.L_14 - .L_13)
.L_13:
        /*001c*/ 	.word	0x00000000
        /*0020*/ 	.short	0x0005
        /*0022*/ 	.short	0x0028
        /*0024*/ 	.byte	0x00, 0xf4, 0x21, 0x00


	//----- nvinfo : EIATTR_KPARAM_INFO
	.align		4
.L_14:
        /*0028*/ 	.byte	0x04, 0x17
        /*002a*/ 	.short	(.L_16 - .L_15)
.L_15:
        /*002c*/ 	.word	0x00000000
        /*0030*/ 	.short	0x0004
        /*0032*/ 	.short	0x0020
        /*0034*/ 	.byte	0x00, 0xf4, 0x21, 0x00


	//----- nvinfo : EIATTR_KPARAM_INFO
	.align		4
.L_16:
        /*0038*/ 	.byte	0x04, 0x17
        /*003a*/ 	.short	(.L_18 - .L_17)
.L_17:
        /*003c*/ 	.word	0x00000000
        /*0040*/ 	.short	0x0003
        /*0042*/ 	.short	0x0018
        /*0044*/ 	.byte	0x00, 0xf4, 0x21, 0x00


	//----- nvinfo : EIATTR_KPARAM_INFO
	.align		4
.L_18:
        /*0048*/ 	.byte	0x04, 0x17
        /*004a*/ 	.short	(.L_20 - .L_19)
.L_19:
        /*004c*/ 	.word	0x00000000
        /*0050*/ 	.short	0x0002
        /*0052*/ 	.short	0x0010
        /*0054*/ 	.byte	0x00, 0xf4, 0x21, 0x00


	//----- nvinfo : EIATTR_KPARAM_INFO
	.align		4
.L_20:
        /*0058*/ 	.byte	0x04, 0x17
        /*005a*/ 	.short	(.L_22 - .L_21)
.L_21:
        /*005c*/ 	.word	0x00000000
        /*0060*/ 	.short	0x0001
        /*0062*/ 	.short	0x0008
        /*0064*/ 	.byte	0x00, 0xf4, 0x21, 0x00


	//----- nvinfo : EIATTR_KPARAM_INFO
	.align		4
.L_22:
        /*0068*/ 	.byte	0x04, 0x17
        /*006a*/ 	.short	(.L_24 - .L_23)
.L_23:
        /*006c*/ 	.word	0x00000000
        /*0070*/ 	.short	0x0000
        /*0072*/ 	.short	0x0000
        /*0074*/ 	.byte	0x00, 0xf4, 0x21, 0x00


	//----- nvinfo : EIATTR_SPARSE_MMA_MASK
	.align		4
.L_24:
        /*0078*/ 	.byte	0x03, 0x50
        /*007a*/ 	.short	0x0000


	//----- nvinfo : EIATTR_MAXREG_COUNT
	.align		4
        /*007c*/ 	.byte	0x03, 0x1b
        /*007e*/ 	.short	0x00ff


	//----- nvinfo : EIATTR_EXIT_INSTR_OFFSETS
	.align		4
        /*0080*/ 	.byte	0x04, 0x1c
        /*0082*/ 	.short	(.L_26 - .L_25)


	//   ....[0]....
.L_25:
        /*0084*/ 	.word	0x000002f0


	//----- nvinfo : EIATTR_REQNTID
	.align		4
.L_26:
        /*0088*/ 	.byte	0x04, 0x10
        /*008a*/ 	.short	(.L_28 - .L_27)
.L_27:
        /*008c*/ 	.word	0x00000080
        /*0090*/ 	.word	0x00000001
        /*0094*/ 	.word	0x00000001


	//----- nvinfo : EIATTR_CBANK_PARAM_SIZE
	.align		4
.L_28:
        /*0098*/ 	.byte	0x03, 0x19
        /*009a*/ 	.short	0x0034


	//----- nvinfo : EIATTR_PARAM_CBANK
	.align		4
        /*009c*/ 	.byte	0x04, 0x0a
        /*009e*/ 	.short	(.L_30 - .L_29)
	.align		4
.L_29:
        /*00a0*/ 	.word	index@(.nv.constant0.triton_poi_fused_native_group_norm_relu_10)
        /*00a4*/ 	.short	0x0210
        /*00a6*/ 	.short	0x0034


	//----- nvinfo : EIATTR_SW_WAR
	.align		4
.L_30:
        /*00a8*/ 	.byte	0x04, 0x36
        /*00aa*/ 	.short	(.L_32 - .L_31)
.L_31:
        /*00ac*/ 	.word	0x00000008
.L_32:


//--------------------- .nv.callgraph             --------------------------
	.section	.nv.callgraph,"",@"SHT_CUDA_CALLGRAPH"
	.align	4
	.sectionentsize	8
	.align		4
        /*0000*/ 	.word	0x00000000
	.align		4
        /*0004*/ 	.word	0xffffffff
	.align		4
        /*0008*/ 	.word	0x00000000
	.align		4
        /*000c*/ 	.word	0xfffffffe
	.align		4
        /*0010*/ 	.word	0x00000000
	.align		4
        /*0014*/ 	.word	0xfffffffd
	.align		4
        /*0018*/ 	.word	0x00000000
	.align		4
        /*001c*/ 	.word	0xfffffffc


//--------------------- .nv.constant4             --------------------------
	.section	.nv.constant4,"a",@progbits
	.align	8
	.align		8
.nv.constant4:
        /*0000*/ 	.dword	_$_str


//--------------------- .text.triton_poi_fused_native_group_norm_relu_10 --------------------------
	.section	.text.triton_poi_fused_native_group_norm_relu_10,"ax",@progbits
	.align	128
        .global         triton_poi_fused_native_group_norm_relu_10
        .type           triton_poi_fused_native_group_norm_relu_10,@function
        .size           triton_poi_fused_native_group_norm_relu_10,(.L_x_1 - triton_poi_fused_native_group_norm_relu_10)
        .other          triton_poi_fused_native_group_norm_relu_10,@"STO_CUDA_ENTRY STV_DEFAULT"
triton_poi_fused_native_group_norm_relu_10:
.text.triton_poi_fused_native_group_norm_relu_10:
[----:B------:R-:W-:Y:S01]  /*0000*/  LDC R1, c[0x0][0x28] ;  /* 0x00000a00ff017b82 */ /* 0x000fe20000000800 */
[----:B------:R-:W1:Y:S07]  /*0010*/  S2R R0, SR_TID.X ;  /* 0x0000000000007919 */ /* 0x000e6e0000002100 */
[----:B------:R-:W2:Y:S01]  /*0020*/  LDC.64 R10, c[0x0][0x220] ;  /* 0x00008800ff0a7b82 */ /* 0x000ea20000000a00 */
[----:B------:R-:W-:Y:S01]  /*0030*/  ULDC.64 UR4, c[0x0][0x208] ;  /* 0x0000820000047ab9 */ /* 0x000fe20000000a00 */
[----:B------:R-:W3:Y:S06]  /*0040*/  S2R R3, SR_CTAID.X ;  /* 0x0000000000037919 */ /* 0x000eec0000002500 */
[----:B------:R-:W4:Y:S08]  /*0050*/  LDC.64 R8, c[0x0][0x218] ;  /* 0x00008600ff087b82 */ /* 0x000f300000000a00 */
[----:B------:R-:W5:Y:S08]  /*0060*/  LDC.64 R6, c[0x0][0x210] ;  /* 0x00008400ff067b82 */ /* 0x000f700000000a00 */
[----:B------:R-:W5:Y:S01]  /*0070*/  LDC.64 R4, c[0x0][0x228] ;  /* 0x00008a00ff047b82 */ /* 0x000f620000000a00 */
[----:B-1----:R-:W-:Y:S01]  /*0080*/  IMAD.SHL.U32 R0, R0, 0x2, RZ ;  /* 0x0000000200007824 */ /* 0x002fe200078e00ff */
[----:B---3--:R-:W-:-:S04]  /*0090*/  SHF.R.S32.HI R13, RZ, 0x17, R3 ;  /* 0x00000017ff0d7819 */ /* 0x008fc80000011403 */
[----:B------:R-:W-:Y:S02]  /*00a0*/  LOP3.LUT R0, R0, 0xfe, RZ, 0xc0, !PT ;  /* 0x000000fe00007812 */ /* 0x000fe400078ec0ff */
[----:B------:R-:W-:-:S03]  /*00b0*/  SGXT R13, R13, 0x1 ;  /* 0x000000010d0d781a */ /* 0x000fc60000000200 */
[----:B------:R-:W-:-:S05]  /*00c0*/  IMAD R0, R3, 0x100, R0 ;  /* 0x0000010003007824 */ /* 0x000fca00078e0200 */
[CC--:B------:R-:W-:Y:S02]  /*00d0*/  LEA.HI R2, R13.reuse, R0.reuse, RZ, 0x9 ;  /* 0x000000000d027211 */ /* 0x0c0fe400078f48ff */
[----:B------:R-:W-:Y:S02]  /*00e0*/  LEA.HI R13, R13, R0, RZ, 0x8 ;  /* 0x000000000d0d7211 */ /* 0x000fe400078f40ff */
[----:B------:R-:W-:Y:S02]  /*00f0*/  SHF.R.S32.HI R15, RZ, 0x9, R2 ;  /* 0x00000009ff0f7819 */ /* 0x000fe40000011402 */
[----:B------:R-:W1:Y:S03]  /*0100*/  LDC.64 R2, c[0x0][0x230] ;  /* 0x00008c00ff027b82 */ /* 0x000e660000000a00 */
[----:B--2---:R-:W-:Y:S01]  /*0110*/  IMAD.WIDE R10, R15, 0x4, R10 ;  /* 0x000000040f0a7825 */ /* 0x004fe200078e020a */
[----:B------:R-:W-:-:S05]  /*0120*/  SHF.R.S32.HI R13, RZ, 0x8, R13 ;  /* 0x00000008ff0d7819 */ /* 0x000fca000001140d */
[----:B------:R2:W3:Y:S01]  /*0130*/  LDG.E.EL R10, desc[UR4][R10.64] ;  /* 0x000000040a0a7981 */ /* 0x0004e2000c2e1900 */
[----:B------:R-:W-:Y:S01]  /*0140*/  LEA.HI R12, R13, R13, RZ, 0x6 ;  /* 0x0000000d0d0c7211 */ /* 0x000fe200078f30ff */
[----:B----4-:R-:W-:-:S03]  /*0150*/  IMAD.WIDE R8, R15, 0x4, R8 ;  /* 0x000000040f087825 */ /* 0x010fc600078e0208 */
[----:B------:R-:W-:Y:S01]  /*0160*/  LOP3.LUT R12, R12, 0xffffffc0, RZ, 0xc0, !PT ;  /* 0xffffffc00c0c7812 */ /* 0x000fe200078ec0ff */
[----:B-----5:R-:W-:Y:S02]  /*0170*/  IMAD.WIDE R6, R0, 0x4, R6 ;  /* 0x0000000400067825 */ /* 0x020fe400078e0206 */
[----:B------:R-:W4:Y:S01]  /*0180*/  LDG.E.EL R8, desc[UR4][R8.64] ;  /* 0x0000000408087981 */ /* 0x000f22000c2e1900 */
[----:B------:R-:W-:-:S03]  /*0190*/  IADD3 R13, R13, -R12, RZ ;  /* 0x8000000c0d0d7210 */ /* 0x000fc60007ffe0ff */
[----:B------:R-:W4:Y:S02]  /*01a0*/  LDG.E.64 R6, desc[UR4][R6.64] ;  /* 0x0000000406067981 */ /* 0x000f24000c1e1b00 */
[----:B0-----:R-:W-:-:S04]  /*01b0*/  IMAD.WIDE R4, R13, 0x4, R4 ;  /* 0x000000040d047825 */ /* 0x001fc800078e0204 */
[----:B-1----:R-:W-:Y:S02]  /*01c0*/  IMAD.WIDE R2, R13, 0x4, R2 ;  /* 0x000000040d027825 */ /* 0x002fe400078e0202 */
[----:B------:R-:W5:Y:S04]  /*01d0*/  LDG.E.EL R4, desc[UR4][R4.64] ;  /* 0x0000000404047981 */ /* 0x000f68000c2e1900 */
[----:B------:R-:W5:Y:S01]  /*01e0*/  LDG.E.EL R3, desc[UR4][R2.64] ;  /* 0x0000000402037981 */ /* 0x000f62000c2e1900 */
[----:B--2---:R-:W-:-:S10]  /*01f0*/  HFMA2.MMA R11, -RZ, RZ, 0.875, 0 ;  /* 0x3b000000ff0b7435 */ /* 0x004fd400000001ff */
[----:B---3--:R-:W-:Y:S02]  /*0200*/  FFMA R12, R10, R11, 9.9999997473787516356e-06 ;  /* 0x3727c5ac0a0c7423 */ /* 0x008fe4000000000b */
[----:B------:R-:W0:Y:S04]  /*0210*/  LDC.64 R10, c[0x0][0x238] ;  /* 0x00008e00ff0a7b82 */ /* 0x000e280000000a00 */
[----:B------:R-:W1:Y:S01]  /*0220*/  MUFU.RSQ R12, R12 ;  /* 0x0000000c000c7308 */ /* 0x000e620000001400 */
[--C-:B----4-:R-:W-:Y:S01]  /*0230*/  FADD R13, R6, -R8.reuse ;  /* 0x80000008060d7221 */ /* 0x110fe20000000000 */
[----:B------:R-:W-:-:S03]  /*0240*/  FADD R9, R7, -R8 ;  /* 0x8000000807097221 */ /* 0x000fc60000000000 */
[C---:B-1----:R-:W-:Y:S01]  /*0250*/  FMUL R13, R12.reuse, R13 ;  /* 0x0000000d0c0d7220 */ /* 0x042fe20000400000 */
[----:B------:R-:W-:-:S03]  /*0260*/  FMUL R6, R12, R9 ;  /* 0x000000090c067220 */ /* 0x000fc60000400000 */
[C-C-:B-----5:R-:W-:Y:S01]  /*0270*/  FFMA R13, R4.reuse, R13, R3.reuse ;  /* 0x0000000d040d7223 */ /* 0x160fe20000000003 */
[----:B------:R-:W-:-:S04]  /*0280*/  FFMA R6, R4, R6, R3 ;  /* 0x0000000604067223 */ /* 0x000fc80000000003 */
[C---:B------:R-:W-:Y:S02]  /*0290*/  FSETP.GEU.AND P0, PT, R13.reuse, RZ, PT ;  /* 0x000000ff0d00720b */ /* 0x040fe40003f0e000 */
[----:B------:R-:W-:Y:S01]  /*02a0*/  FSETP.GEU.AND P1, PT, R6, RZ, PT ;  /* 0x000000ff0600720b */ /* 0x000fe20003f2e000 */
[----:B0-----:R-:W-:Y:S01]  /*02b0*/  IMAD.WIDE R2, R0, 0x4, R10 ;  /* 0x0000000400027825 */ /* 0x001fe200078e020a */
[----:B------:R-:W-:Y:S02]  /*02c0*/  FSEL R4, R13, RZ, P0 ;  /* 0x000000ff0d047208 */ /* 0x000fe40000000000 */
[----:B------:R-:W-:-:S05]  /*02d0*/  FSEL R5, R6, RZ, P1 ;  /* 0x000000ff06057208 */ /* 0x000fca0000800000 */
[----:B------:R-:W-:Y:S01]  /*02e0*/  STG.E.64 desc[UR4][R2.64], R4 ;  /* 0x0000000402007986 */ /* 0x000fe2000c101b04 */
[----:B------:R-:W-:Y:S05]  /*02f0*/  EXIT ;  /* 0x000000000000794d */ /* 0x000fea0003800000 */
.L_x_0:
[----:B------:R-:W-:-:S00]  /*0300*/  BRA `(.L_x_0) ;  /* 0xfffffffc00fc7947 */ /* 0x000fc0000383ffff */
[----:B------:R-:W-:-:S00]  /*0310*/  NOP ;  /* 0x0000000000007918 */ /* 0x000fc00000000000 */
        /* <DEDUP_REMOVED lines=14> */
.L_x_1:


//--------------------- .nv.global.init           --------------------------
	.section	.nv.global.init,"aw",@progbits
.nv.global.init:
	.type		_$_str,@object
	.size		_$_str,(.L_0 - _$_str)
_$_str:
        /*0000*/ 	.byte	0x5f, 0x5f, 0x43, 0x55, 0x44, 0x41, 0x5f, 0x46, 0x54, 0x5a, 0x00
.L_0:


//--------------------- .nv.constant0.triton_poi_fused_native_group_norm_relu_10 --------------------------
	.section	.nv.constant0.triton_poi_fused_native_group_norm_relu_10,"a",@progbits
	.sectionflags	@""
	.align	4
.nv.constant0.triton_poi_fused_native_group_norm_relu_10:
	.zero		580
